//
// Generated by NVIDIA NVVM Compiler
//
// Compiler Build ID: CL-36424714
// Cuda compilation tools, release 13.0, V13.0.88
// Based on NVVM 20.0.0
//

.version 9.0
.target sm_100
.address_size 64

	// .globl	_Z18matmul_shared_BcolPKfS0_Pfiii
.extern .shared .align 16 .b8 sBcol[];

.visible .entry _Z18matmul_shared_BcolPKfS0_Pfiii(
	.param .u64 .ptr .align 1 _Z18matmul_shared_BcolPKfS0_Pfiii_param_0,
	.param .u64 .ptr .align 1 _Z18matmul_shared_BcolPKfS0_Pfiii_param_1,
	.param .u64 .ptr .align 1 _Z18matmul_shared_BcolPKfS0_Pfiii_param_2,
	.param .u32 _Z18matmul_shared_BcolPKfS0_Pfiii_param_3,
	.param .u32 _Z18matmul_shared_BcolPKfS0_Pfiii_param_4,
	.param .u32 _Z18matmul_shared_BcolPKfS0_Pfiii_param_5
)
{
	.reg .pred 	%p<13>;
	.reg .b32 	%r<52>;
	.reg .b32 	%f<15>;
	.reg .b64 	%rd<48>;

	ld.param.u64 	%rd14, [_Z18matmul_shared_BcolPKfS0_Pfiii_param_0];
	ld.param.u64 	%rd16, [_Z18matmul_shared_BcolPKfS0_Pfiii_param_1];
	ld.param.u64 	%rd15, [_Z18matmul_shared_BcolPKfS0_Pfiii_param_2];
	ld.param.u32 	%r24, [_Z18matmul_shared_BcolPKfS0_Pfiii_param_3];
	ld.param.u32 	%r25, [_Z18matmul_shared_BcolPKfS0_Pfiii_param_4];
	ld.param.u32 	%r26, [_Z18matmul_shared_BcolPKfS0_Pfiii_param_5];
	cvta.to.global.u64 	%rd1, %rd16;
	mov.u32 	%r1, %ctaid.x;
	mov.u32 	%r27, %ctaid.y;
	shl.b32 	%r28, %r27, 7;
	mov.u32 	%r47, %tid.y;
	add.s32 	%r3, %r28, %r47;
	setp.ge.s32 	%p1, %r47, %r25;
	@%p1 bra 	$L__BB0_11;
	cvt.u64.u32 	%rd2, %r1;
	not.b32 	%r29, %r47;
	add.s32 	%r4, %r25, %r29;
	and.b32  	%r30, %r4, 384;
	setp.eq.s32 	%p2, %r30, 384;
	@%p2 bra 	$L__BB0_6;
	shr.u32 	%r31, %r4, 7;
	add.s32 	%r32, %r31, 1;
	and.b32  	%r33, %r32, 3;
	shl.b32 	%r34, %r47, 2;
	mov.u32 	%r35, sBcol;
	add.s32 	%r46, %r35, %r34;
	mul.wide.u32 	%rd17, %r47, %r26;
	add.s64 	%rd18, %rd17, %rd2;
	shl.b64 	%rd19, %rd18, 2;
	add.s64 	%rd45, %rd1, %rd19;
	mul.wide.u32 	%rd4, %r26, 512;
	neg.s32 	%r45, %r33;
	shl.b32 	%r36, %r32, 7;
	and.b32  	%r37, %r36, 384;
	add.s32 	%r47, %r47, %r37;
$L__BB0_3:
	.pragma "nounroll";
	setp.ge.s32 	%p3, %r1, %r26;
	@%p3 bra 	$L__BB0_5;
	ld.global.nc.f32 	%f4, [%rd45];
	st.shared.f32 	[%r46], %f4;
$L__BB0_5:
	add.s32 	%r46, %r46, 512;
	add.s64 	%rd45, %rd45, %rd4;
	add.s32 	%r45, %r45, 1;
	setp.ne.s32 	%p4, %r45, 0;
	@%p4 bra 	$L__BB0_3;
$L__BB0_6:
	setp.lt.u32 	%p5, %r4, 384;
	@%p5 bra 	$L__BB0_11;
	add.s32 	%r49, %r47, 256;
	shl.b32 	%r38, %r47, 2;
	mov.u32 	%r39, sBcol;
	add.s32 	%r40, %r38, %r39;
	add.s32 	%r48, %r40, 1024;
	mul.wide.u32 	%rd20, %r47, %r26;
	add.s64 	%rd21, %rd20, %rd2;
	shl.b64 	%rd22, %rd21, 2;
	add.s64 	%rd46, %rd1, %rd22;
	mul.wide.u32 	%rd8, %r26, 2048;
$L__BB0_8:
	setp.ge.s32 	%p6, %r1, %r26;
	@%p6 bra 	$L__BB0_10;
	ld.global.nc.f32 	%f5, [%rd46];
	st.shared.f32 	[%r48+-1024], %f5;
	add.s32 	%r41, %r49, -128;
	mul.wide.u32 	%rd23, %r41, %r26;
	add.s64 	%rd24, %rd23, %rd2;
	shl.b64 	%rd25, %rd24, 2;
	add.s64 	%rd26, %rd1, %rd25;
	ld.global.nc.f32 	%f6, [%rd26];
	st.shared.f32 	[%r48+-512], %f6;
	add.s32 	%r42, %r49, 128;
	mul.wide.u32 	%rd27, %r49, %r26;
	add.s64 	%rd28, %rd27, %rd2;
	shl.b64 	%rd29, %rd28, 2;
	add.s64 	%rd30, %rd1, %rd29;
	ld.global.nc.f32 	%f7, [%rd30];
	st.shared.f32 	[%r48], %f7;
	mul.wide.u32 	%rd31, %r42, %r26;
	add.s64 	%rd32, %rd31, %rd2;
	shl.b64 	%rd33, %rd32, 2;
	add.s64 	%rd34, %rd1, %rd33;
	ld.global.nc.f32 	%f8, [%rd34];
	st.shared.f32 	[%r48+512], %f8;
$L__BB0_10:
	add.s32 	%r17, %r49, 512;
	add.s32 	%r43, %r49, 256;
	add.s32 	%r48, %r48, 2048;
	add.s64 	%rd46, %rd46, %rd8;
	setp.lt.s32 	%p7, %r43, %r25;
	mov.u32 	%r49, %r17;
	@%p7 bra 	$L__BB0_8;
$L__BB0_11:
	bar.sync 	0;
	setp.ge.s32 	%p8, %r3, %r24;
	setp.ge.s32 	%p9, %r1, %r26;
	or.pred  	%p10, %p8, %p9;
	@%p10 bra 	$L__BB0_16;
	setp.lt.s32 	%p11, %r25, 1;
	mov.f32 	%f14, 0f00000000;
	@%p11 bra 	$L__BB0_15;
	neg.s32 	%r51, %r25;
	mul.wide.u32 	%rd35, %r25, %r3;
	shl.b64 	%rd36, %rd35, 2;
	cvta.to.global.u64 	%rd37, %rd14;
	add.s64 	%rd47, %rd37, %rd36;
	mov.f32 	%f14, 0f00000000;
	mov.u32 	%r50, sBcol;
$L__BB0_14:
	.pragma "nounroll";
	ld.global.nc.f32 	%f11, [%rd47];
	ld.shared.f32 	%f12, [%r50];
	fma.rn.f32 	%f14, %f11, %f12, %f14;
	add.s32 	%r51, %r51, 1;
	setp.ne.s32 	%p12, %r51, 0;
	add.s32 	%r50, %r50, 4;
	add.s64 	%rd47, %rd47, 4;
	@%p12 bra 	$L__BB0_14;
$L__BB0_15:
	cvt.u64.u32 	%rd38, %r3;
	cvt.s64.s32 	%rd39, %r26;
	cvt.u64.u32 	%rd40, %r1;
	mad.lo.s64 	%rd41, %rd39, %rd38, %rd40;
	cvta.to.global.u64 	%rd42, %rd15;
	shl.b64 	%rd43, %rd41, 2;
	add.s64 	%rd44, %rd42, %rd43;
	st.global.f32 	[%rd44], %f14;
$L__BB0_16:
	ret;

}


// ===== COMPILED SASS (sm_100) =====

	.target	sm_100

	.elftype	@"ET_EXEC"


//--------------------- .note.nv.tkinfo           --------------------------
	.section	.note.nv.tkinfo,"",@"SHT_NOTE"
	.sectionflags	@"SHF_NOTE_NV_TKINFO"
	.tkinfo
        /*0018*/ 	.word	0x00000002
        /*0030*/ 	.string	""
        /*0030*/ 	.string	"ptxas"
        /*0030*/ 	.string	"Cuda compilation tools, release 13.0, V13.0.88"
        /*0030*/ 	.string	"Build cuda_13.0.r13.0/compiler.36424714_0"
        /*0030*/ 	.string	"-arch sm_100 -m 64 "



//--------------------- .note.nv.cuinfo           --------------------------
	.section	.note.nv.cuinfo,"",@"SHT_NOTE"
	.sectionflags	@"SHF_NOTE_NV_CUINFO"
        /*0018*/ 	.short	0x0002
        /*001a*/ 	.short	0x0064
        /*001c*/ 	.short	0x0082
	.zero		2


//--------------------- .nv.info                  --------------------------
	.section	.nv.info,"",@"SHT_CUDA_INFO"
	.align	4


	//----- nvinfo : EIATTR_REGCOUNT
	.align		4
        /*0000*/ 	.byte	0x04, 0x2f
        /*0002*/ 	.short	(.L_1 - .L_0)
	.align		4
.L_0:
        /*0004*/ 	.word	index@(_Z18matmul_shared_BcolPKfS0_Pfiii)
        /*0008*/ 	.word	0x00000018


	//----- nvinfo : EIATTR_FRAME_SIZE
	.align		4
.L_1:
        /*000c*/ 	.byte	0x04, 0x11
        /*000e*/ 	.short	(.L_3 - .L_2)
	.align		4
.L_2:
        /*0010*/ 	.word	index@(_Z18matmul_shared_BcolPKfS0_Pfiii)
        /*0014*/ 	.word	0x00000000


	//----- nvinfo : EIATTR_MIN_STACK_SIZE
	.align		4
.L_3:
        /*0018*/ 	.byte	0x04, 0x12
        /*001a*/ 	.short	(.L_5 - .L_4)
	.align		4
.L_4:
        /*001c*/ 	.word	index@(_Z18matmul_shared_BcolPKfS0_Pfiii)
        /*0020*/ 	.word	0x00000000
.L_5:


//--------------------- .nv.compat                --------------------------
	.section	.nv.compat,"",@"SHT_CUDA_COMPAT_INFO"
	.align	4
        /*0000*/ 	.byte	0x02, 0x09, 0x00, 0x00, 0x02, 0x02, 0x01, 0x00, 0x02, 0x05, 0x05, 0x00, 0x03, 0x07, 0x01, 0x01
        /*0010*/ 	.byte	0x02, 0x03, 0x00, 0x00, 0x02, 0x06, 0x01, 0x00, 0x04, 0x0b, 0x08, 0x00, 0x09, 0x00, 0x00, 0x00
        /*0020*/ 	.byte	0x00, 0x00, 0x00, 0x00


//--------------------- .nv.info._Z18matmul_shared_BcolPKfS0_Pfiii --------------------------
	.section	.nv.info._Z18matmul_shared_BcolPKfS0_Pfiii,"",@"SHT_CUDA_INFO"
	.sectionflags	@""
	.align	4


	//----- nvinfo : EIATTR_CUDA_API_VERSION
	.align		4
        /*0000*/ 	.byte	0x04, 0x37
        /*0002*/ 	.short	(.L_7 - .L_6)
.L_6:
        /*0004*/ 	.word	0x00000082


	//----- nvinfo : EIATTR_KPARAM_INFO
	.align		4
.L_7:
        /*0008*/ 	.byte	0x04, 0x17
        /*000a*/ 	.short	(.L_9 - .L_8)
.L_8:
        /*000c*/ 	.word	0x00000000
        /*0010*/ 	.short	0x0005
        /*0012*/ 	.short	0x0020
        /*0014*/ 	.byte	0x00, 0xf0, 0x11, 0x00


	//----- nvinfo : EIATTR_KPARAM_INFO
	.align		4
.L_9:
        /*0018*/ 	.byte	0x04, 0x17
        /*001a*/ 	.short	(.L_11 - .L_10)
.L_10:
        /*001c*/ 	.word	0x00000000
        /*0020*/ 	.short	0x0004
        /*0022*/ 	.short	0x001c
        /*0024*/ 	.byte	0x00, 0xf0, 0x11, 0x00


	//----- nvinfo : EIATTR_KPARAM_INFO
	.align		4
.L_11:
        /*0028*/ 	.byte	0x04, 0x17
        /*002a*/ 	.short	(.L_13 - .L_12)
.L_12:
        /*002c*/ 	.word	0x00000000
        /*0030*/ 	.short	0x0003
        /*0032*/ 	.short	0x0018
        /*0034*/ 	.byte	0x00, 0xf0, 0x11, 0x00


	//----- nvinfo : EIATTR_KPARAM_INFO
	.align		4
.L_13:
        /*0038*/ 	.byte	0x04, 0x17
        /*003a*/ 	.short	(.L_15 - .L_14)
.L_14:
        /*003c*/ 	.word	0x00000000
        /*0040*/ 	.short	0x0002
        /*0042*/ 	.short	0x0010
        /*0044*/ 	.byte	0x00, 0xf5, 0x21, 0x00


	//----- nvinfo : EIATTR_KPARAM_INFO
	.align		4
.L_15:
        /*0048*/ 	.byte	0x04, 0x17
        /*004a*/ 	.short	(.L_17 - .L_16)
.L_16:
        /*004c*/ 	.word	0x00000000
        /*0050*/ 	.short	0x0001
        /*0052*/ 	.short	0x0008
        /*0054*/ 	.byte	0x00, 0xf5, 0x21, 0x00


	//----- nvinfo : EIATTR_KPARAM_INFO
	.align		4
.L_17:
        /*0058*/ 	.byte	0x04, 0x17
        /*005a*/ 	.short	(.L_19 - .L_18)
.L_18:
        /*005c*/ 	.word	0x00000000
        /*0060*/ 	.short	0x0000
        /*0062*/ 	.short	0x0000
        /*0064*/ 	.byte	0x00, 0xf5, 0x21, 0x00


	//----- nvinfo : EIATTR_SPARSE_MMA_MASK
	.align		4
.L_19:
        /*0068*/ 	.byte	0x03, 0x50
        /*006a*/ 	.short	0x0000


	//----- nvinfo : EIATTR_MAXREG_COUNT
	.align		4
        /*006c*/ 	.byte	0x03, 0x1b
        /*006e*/ 	.short	0x00ff


	//----- nvinfo : EIATTR_NUM_BARRIERS
	.align		4
        /*0070*/ 	.byte	0x02, 0x4c
        /*0072*/ 	.byte	0x01
	.zero		1


	//----- nvinfo : EIATTR_MERCURY_ISA_VERSION
	.align		4
        /*0074*/ 	.byte	0x03, 0x5f
        /*0076*/ 	.short	0x0101


	//----- nvinfo : EIATTR_VRC_CTA_INIT_COUNT
	.align		4
        /*0078*/ 	.byte	0x02, 0x4a
	.zero		1
	.zero		1


	//----- nvinfo : EIATTR_EXIT_INSTR_OFFSETS
	.align		4
        /*007c*/ 	.byte	0x04, 0x1c
        /*007e*/ 	.short	(.L_21 - .L_20)


	//   ....[0]....
.L_20:
        /*0080*/ 	.word	0x00000620


	//   ....[1]....
        /*0084*/ 	.word	0x00000850


	//----- nvinfo : EIATTR_CRS_STACK_SIZE
	.align		4
.L_21:
        /*0088*/ 	.byte	0x04, 0x1e
        /*008a*/ 	.short	(.L_23 - .L_22)
.L_22:
        /*008c*/ 	.word	0x00000000


	//----- nvinfo : EIATTR_CBANK_PARAM_SIZE
	.align		4
.L_23:
        /*0090*/ 	.byte	0x03, 0x19
        /*0092*/ 	.short	0x0024


	//----- nvinfo : EIATTR_PARAM_CBANK
	.align		4
        /*0094*/ 	.byte	0x04, 0x0a
        /*0096*/ 	.short	(.L_25 - .L_24)
	.align		4
.L_24:
        /*0098*/ 	.word	index@(.nv.constant0._Z18matmul_shared_BcolPKfS0_Pfiii)
        /*009c*/ 	.short	0x0380
        /*009e*/ 	.short	0x0024


	//----- nvinfo : EIATTR_SW_WAR
	.align		4
.L_25:
        /*00a0*/ 	.byte	0x04, 0x36
        /*00a2*/ 	.short	(.L_27 - .L_26)
.L_26:
        /*00a4*/ 	.word	0x00000008
.L_27:


//--------------------- .nv.callgraph             --------------------------
	.section	.nv.callgraph,"",@"SHT_CUDA_CALLGRAPH"
	.align	4
	.sectionentsize	8
	.align		4
        /*0000*/ 	.word	0x00000000
	.align		4
        /*0004*/ 	.word	0xffffffff
	.align		4
        /*0008*/ 	.word	0x00000000
	.align		4
        /*000c*/ 	.word	0xfffffffe
	.align		4
        /*0010*/ 	.word	0x00000000
	.align		4
        /*0014*/ 	.word	0xfffffffd
	.align		4
        /*0018*/ 	.word	0x00000000
	.align		4
        /*001c*/ 	.word	0xfffffffc


//--------------------- .text._Z18matmul_shared_BcolPKfS0_Pfiii --------------------------
	.section	.text._Z18matmul_shared_BcolPKfS0_Pfiii,"ax",@progbits
	.align	128
        .global         _Z18matmul_shared_BcolPKfS0_Pfiii
        .type           _Z18matmul_shared_BcolPKfS0_Pfiii,@function
        .size           _Z18matmul_shared_BcolPKfS0_Pfiii,(.L_x_10 - _Z18matmul_shared_BcolPKfS0_Pfiii)
        .other          _Z18matmul_shared_BcolPKfS0_Pfiii,@"STO_CUDA_ENTRY STV_DEFAULT"
_Z18matmul_shared_BcolPKfS0_Pfiii:
.text._Z18matmul_shared_BcolPKfS0_Pfiii:
[----:B------:R-:W-:Y:S01]  /*0000*/  LDC R1, c[0x0][0x37c] ;  /* 0x0000df00ff017b82 */ /* 0x000fe20000000800 */
[----:B------:R-:W0:Y:S01]  /*0010*/  S2R R5, SR_TID.Y ;  /* 0x0000000000057919 */ /* 0x000e220000002200 */
[----:B------:R-:W0:Y:S06]  /*0020*/  LDCU UR7, c[0x0][0x39c] ;  /* 0x00007380ff0777ac */ /* 0x000e2c0008000800 */
[----:B------:R-:W1:Y:S01]  /*0030*/  S2UR UR6, SR_CTAID.X ;  /* 0x00000000000679c3 */ /* 0x000e620000002500 */
[----:B------:R-:W-:Y:S01]  /*0040*/  BSSY.RECONVERGENT B0, `(.L_x_0) ;  /* 0x0000058000007945 */ /* 0x000fe20003800200 */
[----:B------:R-:W2:Y:S01]  /*0050*/  S2R R0, SR_CTAID.Y ;  /* 0x0000000000007919 */ /* 0x000ea20000002600 */
[----:B------:R-:W3:Y:S01]  /*0060*/  LDCU.64 UR8, c[0x0][0x358] ;  /* 0x00006b00ff0877ac */ /* 0x000ee20008000a00 */
[----:B------:R-:W4:Y:S01]  /*0070*/  LDCU UR12, c[0x0][0x3a0] ;  /* 0x00007400ff0c77ac */ /* 0x000f220008000800 */
[----:B------:R-:W0:Y:S01]  /*0080*/  LDCU UR13, c[0x0][0x39c] ;  /* 0x00007380ff0d77ac */ /* 0x000e220008000800 */
[----:B------:R-:W0:Y:S02]  /*0090*/  LDCU.64 UR14, c[0x0][0x388] ;  /* 0x00007100ff0e77ac */ /* 0x000e240008000a00 */
[----:B0-----:R-:W-:Y:S01]  /*00a0*/  ISETP.GE.AND P0, PT, R5, UR7, PT ;  /* 0x0000000705007c0c */ /* 0x001fe2000bf06270 */
[----:B--2---:R-:W-:-:S12]  /*00b0*/  IMAD R0, R0, 0x80, R5 ;  /* 0x0000008000007824 */ /* 0x004fd800078e0205 */
[----:B-1-34-:R-:W-:Y:S05]  /*00c0*/  @P0 BRA `(.L_x_1) ;  /* 0x00000004003c0947 */ /* 0x01afea0003800000 */
[----:B------:R-:W-:Y:S01]  /*00d0*/  LOP3.LUT R2, RZ, R5, RZ, 0x33, !PT ;  /* 0x00000005ff027212 */ /* 0x000fe200078e33ff */
[----:B------:R-:W-:Y:S01]  /*00e0*/  BSSY.RECONVERGENT B1, `(.L_x_2) ;  /* 0x0000023000017945 */ /* 0x000fe20003800200 */
[----:B------:R-:W-:-:S03]  /*00f0*/  IMAD.MOV.U32 R3, RZ, RZ, RZ ;  /* 0x000000ffff037224 */ /* 0x000fc600078e00ff */
[----:B------:R-:W-:-:S05]  /*0100*/  VIADD R4, R2, UR7 ;  /* 0x0000000702047c36 */ /* 0x000fca0008000000 */
[C---:B------:R-:W-:Y:S02]  /*0110*/  LOP3.LUT R2, R4.reuse, 0x180, RZ, 0xc0, !PT ;  /* 0x0000018004027812 */ /* 0x040fe400078ec0ff */
[----:B------:R-:W-:Y:S02]  /*0120*/  ISETP.GE.U32.AND P0, PT, R4, 0x180, PT ;  /* 0x000001800400780c */ /* 0x000fe40003f06070 */
[----:B------:R-:W-:Y:S01]  /*0130*/  ISETP.NE.AND P1, PT, R2, 0x180, PT ;  /* 0x000001800200780c */ /* 0x000fe20003f25270 */
[----:B------:R-:W-:-:S12]  /*0140*/  IMAD.U32 R2, RZ, RZ, UR6 ;  /* 0x00000006ff027e24 */ /* 0x000fd8000f8e00ff */
[----:B------:R-:W-:Y:S05]  /*0150*/  @!P1 BRA `(.L_x_3) ;  /* 0x00000000006c9947 */ /* 0x000fea0003800000 */
[----:B------:R-:W0:Y:S01]  /*0160*/  LDC R9, c[0x0][0x3a0] ;  /* 0x0000e800ff097b82 */ /* 0x000e220000000800 */
[----:B------:R-:W1:Y:S01]  /*0170*/  LDCU.64 UR10, c[0x0][0x388] ;  /* 0x00007100ff0a77ac */ /* 0x000e620008000a00 */
[----:B------:R-:W-:Y:S01]  /*0180*/  LEA.HI R4, R4, 0x1, RZ, 0x19 ;  /* 0x0000000104047811 */ /* 0x000fe200078fc8ff */
[----:B------:R-:W-:-:S04]  /*0190*/  UMOV UR4, 0x400 ;  /* 0x0000040000047882 */ /* 0x000fc80000000000 */
[C---:B------:R-:W-:Y:S01]  /*01a0*/  IMAD.SHL.U32 R8, R4.reuse, 0x80, RZ ;  /* 0x0000008004087824 */ /* 0x040fe200078e00ff */
[----:B------:R-:W2:Y:S01]  /*01b0*/  S2UR UR5, SR_CgaCtaId ;  /* 0x00000000000579c3 */ /* 0x000ea20000008800 */
[----:B------:R-:W-:-:S03]  /*01c0*/  LOP3.LUT R4, R4, 0x3, RZ, 0xc0, !PT ;  /* 0x0000000304047812 */ /* 0x000fc600078ec0ff */
[----:B------:R-:W-:Y:S02]  /*01d0*/  LOP3.LUT R8, R8, 0x180, RZ, 0xc0, !PT ;  /* 0x0000018008087812 */ /* 0x000fe400078ec0ff */
[----:B------:R-:W-:Y:S02]  /*01e0*/  IADD3 R4, PT, PT, -R4, RZ, RZ ;  /* 0x000000ff04047210 */ /* 0x000fe40007ffe1ff */
[----:B------:R-:W3:Y:S01]  /*01f0*/  LDC R13, c[0x0][0x3a0] ;  /* 0x0000e800ff0d7b82 */ /* 0x000ee20000000800 */
[----:B0-----:R-:W-:Y:S01]  /*0200*/  IMAD.WIDE.U32 R6, R5, R9, R2 ;  /* 0x0000000905067225 */ /* 0x001fe200078e0002 */
[----:B------:R-:W-:Y:S02]  /*0210*/  ISETP.LE.AND P1, PT, R9, UR6, PT ;  /* 0x0000000609007c0c */ /* 0x000fe4000bf23270 */
[----:B-1----:R-:W-:Y:S01]  /*0220*/  LEA R12, P2, R6, UR10, 0x2 ;  /* 0x0000000a060c7c11 */ /* 0x002fe2000f8410ff */
[----:B--2---:R-:W-:-:S03]  /*0230*/  ULEA UR4, UR5, UR4, 0x18 ;  /* 0x0000000405047291 */ /* 0x004fc6000f8ec0ff */
[----:B------:R-:W-:-:S03]  /*0240*/  LEA.HI.X R7, R6, UR11, R7, 0x2, P2 ;  /* 0x0000000b06077c11 */ /* 0x000fc600090f1407 */
[C---:B------:R-:W-:Y:S01]  /*0250*/  LEA R10, R5.reuse, UR4, 0x2 ;  /* 0x00000004050a7c11 */ /* 0x040fe2000f8e10ff */
[----:B------:R-:W-:-:S07]  /*0260*/  IMAD.IADD R5, R5, 0x1, R8 ;  /* 0x0000000105057824 */ /* 0x000fce00078e0208 */
.L_x_4:
[----:B------:R-:W-:Y:S02]  /*0270*/  IMAD.MOV.U32 R8, RZ, RZ, R12 ;  /* 0x000000ffff087224 */ /* 0x000fe400078e000c */
[----:B------:R-:W-:-:S05]  /*0280*/  IMAD.MOV.U32 R9, RZ, RZ, R7 ;  /* 0x000000ffff097224 */ /* 0x000fca00078e0007 */
[----:B------:R-:W2:Y:S01]  /*0290*/  @!P1 LDG.E.CONSTANT R11, desc[UR8][R8.64] ;  /* 0x00000008080b9981 */ /* 0x000ea2000c1e9900 */
[----:B------:R-:W-:Y:S02]  /*02a0*/  VIADD R4, R4, 0x1 ;  /* 0x0000000104047836 */ /* 0x000fe40000000000 */
[----:B---3--:R-:W-:-:S03]  /*02b0*/  IMAD.WIDE.U32 R6, R13, 0x200, R8 ;  /* 0x000002000d067825 */ /* 0x008fc600078e0008 */
[----:B------:R-:W-:Y:S01]  /*02c0*/  ISETP.NE.AND P2, PT, R4, RZ, PT ;  /* 0x000000ff0400720c */ /* 0x000fe20003f45270 */
[----:B------:R-:W-:Y:S01]  /*02d0*/  IMAD.MOV.U32 R12, RZ, RZ, R6 ;  /* 0x000000ffff0c7224 */ /* 0x000fe200078e0006 */
[----:B--2---:R0:W-:Y:S02]  /*02e0*/  @!P1 STS [R10], R11 ;  /* 0x0000000b0a009388 */ /* 0x0041e40000000800 */
[----:B0-----:R-:W-:-:S09]  /*02f0*/  VIADD R10, R10, 0x200 ;  /* 0x000002000a0a7836 */ /* 0x001fd20000000000 */
[----:B------:R-:W-:Y:S05]  /*0300*/  @P2 BRA `(.L_x_4) ;  /* 0xfffffffc00d82947 */ /* 0x000fea000383ffff */
.L_x_3:
[----:B------:R-:W-:Y:S05]  /*0310*/  BSYNC.RECONVERGENT B1 ;  /* 0x0000000000017941 */ /* 0x000fea0003800200 */
.L_x_2:
[----:B------:R-:W-:Y:S05]  /*0320*/  @!P0 BRA `(.L_x_1) ;  /* 0x0000000000a48947 */ /* 0x000fea0003800000 */
[----:B------:R-:W0:Y:S01]  /*0330*/  S2UR UR5, SR_CgaCtaId ;  /* 0x00000000000579c3 */ /* 0x000e220000008800 */
[----:B------:R-:W1:Y:S01]  /*0340*/  LDCU.64 UR10, c[0x0][0x388] ;  /* 0x00007100ff0a77ac */ /* 0x000e620008000a00 */
[----:B------:R-:W-:Y:S01]  /*0350*/  IADD3 R11, PT, PT, R5, 0x100, RZ ;  /* 0x00000100050b7810 */ /* 0x000fe20007ffe0ff */
[----:B------:R-:W-:-:S05]  /*0360*/  UMOV UR4, 0x400 ;  /* 0x0000040000047882 */ /* 0x000fca0000000000 */
[----:B------:R-:W2:Y:S08]  /*0370*/  LDC R4, c[0x0][0x3a0] ;  /* 0x0000e800ff047b82 */ /* 0x000eb00000000800 */
[----:B------:R-:W3:Y:S01]  /*0380*/  LDC R9, c[0x0][0x3a0] ;  /* 0x0000e800ff097b82 */ /* 0x000ee20000000800 */
[----:B0-----:R-:W-:-:S06]  /*0390*/  ULEA UR4, UR5, UR4, 0x18 ;  /* 0x0000000405047291 */ /* 0x001fcc000f8ec0ff */
[C---:B------:R-:W-:Y:S01]  /*03a0*/  LEA R8, R5.reuse, UR4, 0x2 ;  /* 0x0000000405087c11 */ /* 0x040fe2000f8e10ff */
[----:B--2---:R-:W-:Y:S01]  /*03b0*/  IMAD.WIDE.U32 R6, R5, R4, R2 ;  /* 0x0000000405067225 */ /* 0x004fe200078e0002 */
[----:B------:R-:W-:-:S03]  /*03c0*/  ISETP.LE.AND P0, PT, R4, UR6, PT ;  /* 0x0000000604007c0c */ /* 0x000fc6000bf03270 */
[----:B------:R-:W-:Y:S01]  /*03d0*/  VIADD R8, R8, 0x400 ;  /* 0x0000040008087836 */ /* 0x000fe20000000000 */
[----:B-1----:R-:W-:-:S04]  /*03e0*/  LEA R4, P1, R6, UR10, 0x2 ;  /* 0x0000000a06047c11 */ /* 0x002fc8000f8210ff */
[----:B---3--:R-:W-:-:S09]  /*03f0*/  LEA.HI.X R7, R6, UR11, R7, 0x2, P1 ;  /* 0x0000000b06077c11 */ /* 0x008fd200088f1407 */
.L_x_6:
[----:B------:R-:W-:Y:S02]  /*0400*/  VIADD R5, R11, 0x100 ;  /* 0x000001000b057836 */ /* 0x000fe40000000000 */
[----:B------:R-:W-:-:S03]  /*0410*/  IMAD.MOV.U32 R6, RZ, RZ, R4 ;  /* 0x000000ffff067224 */ /* 0x000fc600078e0004 */
[----:B------:R-:W-:Y:S01]  /*0420*/  ISETP.GE.AND P1, PT, R5, UR13, PT ;  /* 0x0000000d05007c0c */ /* 0x000fe2000bf26270 */
[----:B------:R-:W-:Y:S01]  /*0430*/  IMAD.WIDE.U32 R4, R9, 0x800, R6 ;  /* 0x0000080009047825 */ /* 0x000fe200078e0006 */
[----:B------:R-:W-:Y:S11]  /*0440*/  @P0 BRA `(.L_x_5) ;  /* 0x00000000004c0947 */ /* 0x000ff60003800000 */
[C-C-:B------:R-:W-:Y:S01]  /*0450*/  IMAD.WIDE.U32 R20, R11.reuse, UR12, R2.reuse ;  /* 0x0000000c0b147c25 */ /* 0x140fe2000f8e0002 */
[----:B------:R-:W2:Y:S03]  /*0460*/  LDG.E.CONSTANT R7, desc[UR8][R6.64] ;  /* 0x0000000806077981 */ /* 0x000ea6000c1e9900 */
[C---:B------:R-:W-:Y:S01]  /*0470*/  VIADD R13, R11.reuse, 0xffffff80 ;  /* 0xffffff800b0d7836 */ /* 0x040fe20000000000 */
[C---:B------:R-:W-:Y:S01]  /*0480*/  LEA R18, P3, R20.reuse, UR14, 0x2 ;  /* 0x0000000e14127c11 */ /* 0x040fe2000f8610ff */
[----:B------:R-:W-:Y:S02]  /*0490*/  VIADD R15, R11, 0x80 ;  /* 0x000000800b0f7836 */ /* 0x000fe40000000000 */
[----:B------:R-:W-:Y:S01]  /*04a0*/  IMAD.WIDE.U32 R12, R13, UR12, R2 ;  /* 0x0000000c0d0c7c25 */ /* 0x000fe2000f8e0002 */
[----:B------:R-:W-:-:S03]  /*04b0*/  LEA.HI.X R19, R20, UR15, R21, 0x2, P3 ;  /* 0x0000000f14137c11 */ /* 0x000fc600098f1415 */
[----:B------:R-:W-:Y:S01]  /*04c0*/  IMAD.WIDE.U32 R14, R15, UR12, R2 ;  /* 0x0000000c0f0e7c25 */ /* 0x000fe2000f8e0002 */
[----:B------:R-:W-:Y:S02]  /*04d0*/  LEA R16, P2, R12, UR14, 0x2 ;  /* 0x0000000e0c107c11 */ /* 0x000fe4000f8410ff */
[----:B------:R-:W3:Y:S01]  /*04e0*/  LDG.E.CONSTANT R19, desc[UR8][R18.64] ;  /* 0x0000000812137981 */ /* 0x000ee2000c1e9900 */
[----:B------:R-:W-:Y:S02]  /*04f0*/  LEA R20, P3, R14, UR14, 0x2 ;  /* 0x0000000e0e147c11 */ /* 0x000fe4000f8610ff */
[----:B------:R-:W-:Y:S02]  /*0500*/  LEA.HI.X R17, R12, UR15, R13, 0x2, P2 ;  /* 0x0000000f0c117c11 */ /* 0x000fe400090f140d */
[----:B------:R-:W-:-:S04]  /*0510*/  LEA.HI.X R21, R14, UR15, R15, 0x2, P3 ;  /* 0x0000000f0e157c11 */ /* 0x000fc800098f140f */
[----:B------:R-:W4:Y:S04]  /*0520*/  LDG.E.CONSTANT R17, desc[UR8][R16.64] ;  /* 0x0000000810117981 */ /* 0x000f28000c1e9900 */
[----:B------:R-:W5:Y:S04]  /*0530*/  LDG.E.CONSTANT R21, desc[UR8][R20.64] ;  /* 0x0000000814157981 */ /* 0x000f68000c1e9900 */
[----:B--2---:R0:W-:Y:S04]  /*0540*/  STS [R8+-0x400], R7 ;  /* 0xfffc000708007388 */ /* 0x0041e80000000800 */
[----:B---3--:R0:W-:Y:S04]  /*0550*/  STS [R8], R19 ;  /* 0x0000001308007388 */ /* 0x0081e80000000800 */
[----:B----4-:R0:W-:Y:S04]  /*0560*/  STS [R8+-0x200], R17 ;  /* 0xfffe001108007388 */ /* 0x0101e80000000800 */
[----:B-----5:R0:W-:Y:S02]  /*0570*/  STS [R8+0x200], R21 ;  /* 0x0002001508007388 */ /* 0x0201e40000000800 */
.L_x_5:
[----:B------:R-:W-:Y:S01]  /*0580*/  IADD3 R11, PT, PT, R11, 0x200, RZ ;  /* 0x000002000b0b7810 */ /* 0x000fe20007ffe0ff */
[----:B0-----:R-:W-:Y:S02]  /*0590*/  IMAD.MOV.U32 R7, RZ, RZ, R5 ;  /* 0x000000ffff077224 */ /* 0x001fe400078e0005 */
[----:B------:R-:W-:Y:S01]  /*05a0*/  VIADD R8, R8, 0x800 ;  /* 0x0000080008087836 */ /* 0x000fe20000000000 */
[----:B------:R-:W-:Y:S06]  /*05b0*/  @!P1 BRA `(.L_x_6) ;  /* 0xfffffffc00909947 */ /* 0x000fec000383ffff */
.L_x_1:
[----:B------:R-:W-:Y:S05]  /*05c0*/  BSYNC.RECONVERGENT B0 ;  /* 0x0000000000007941 */ /* 0x000fea0003800200 */
.L_x_0:
[----:B------:R-:W0:Y:S01]  /*05d0*/  LDC R9, c[0x0][0x3a0] ;  /* 0x0000e800ff097b82 */ /* 0x000e220000000800 */
[----:B------:R-:W1:Y:S07]  /*05e0*/  LDCU UR4, c[0x0][0x398] ;  /* 0x00007300ff0477ac */ /* 0x000e6e0008000800 */
[----:B------:R-:W-:Y:S01]  /*05f0*/  BAR.SYNC.DEFER_BLOCKING 0x0 ;  /* 0x0000000000007b1d */ /* 0x000fe20000010000 */
[----:B0-----:R-:W-:-:S04]  /*0600*/  ISETP.LE.AND P0, PT, R9, UR6, PT ;  /* 0x0000000609007c0c */ /* 0x001fc8000bf03270 */
[----:B-1----:R-:W-:-:S13]  /*0610*/  ISETP.GE.OR P0, PT, R0, UR4, P0 ;  /* 0x0000000400007c0c */ /* 0x002fda0008706670 */
[----:B------:R-:W-:Y:S05]  /*0620*/  @P0 EXIT ;  /* 0x000000000000094d */ /* 0x000fea0003800000 */
[----:B------:R-:W0:Y:S01]  /*0630*/  LDCU UR4, c[0x0][0x39c] ;  /* 0x00007380ff0477ac */ /* 0x000e220008000800 */
[----:B------:R-:W-:Y:S01]  /*0640*/  IMAD.MOV.U32 R7, RZ, RZ, RZ ;  /* 0x000000ffff077224 */ /* 0x000fe200078e00ff */
[----:B0-----:R-:W-:-:S09]  /*0650*/  UISETP.GE.AND UP0, UPT, UR4, 0x1, UPT ;  /* 0x000000010400788c */ /* 0x001fd2000bf06270 */
[----:B------:R-:W-:Y:S05]  /*0660*/  BRA.U !UP0, `(.L_x_7) ;  /* 0x0000000108507547 */ /* 0x000fea000b800000 */
[----:B------:R-:W0:Y:S01]  /*0670*/  LDCU.64 UR10, c[0x0][0x380] ;  /* 0x00007000ff0a77ac */ /* 0x000e220008000a00 */
[----:B------:R-:W1:Y:S01]  /*0680*/  S2UR UR7, SR_CgaCtaId ;  /* 0x00000000000779c3 */ /* 0x000e620000008800 */
[----:B------:R-:W-:Y:S01]  /*0690*/  IMAD.WIDE.U32 R2, R0, UR4, RZ ;  /* 0x0000000400027c25 */ /* 0x000fe2000f8e00ff */
[----:B------:R-:W-:Y:S01]  /*06a0*/  UMOV UR5, 0x400 ;  /* 0x0000040000057882 */ /* 0x000fe20000000000 */
[----:B------:R-:W-:Y:S02]  /*06b0*/  UIADD3 UR4, UPT, UPT, -UR4, URZ, URZ ;  /* 0x000000ff04047290 */ /* 0x000fe4000fffe1ff */
[----:B------:R-:W-:Y:S01]  /*06c0*/  IMAD.MOV.U32 R7, RZ, RZ, RZ ;  /* 0x000000ffff077224 */ /* 0x000fe200078e00ff */
[----:B0-----:R-:W-:-:S04]  /*06d0*/  LEA R5, P0, R2, UR10, 0x2 ;  /* 0x0000000a02057c11 */ /* 0x001fc8000f8010ff */
[----:B------:R-:W-:Y:S01]  /*06e0*/  LEA.HI.X R6, R2, UR11, R3, 0x2, P0 ;  /* 0x0000000b02067c11 */ /* 0x000fe200080f1403 */
[----:B-1----:R-:W-:-:S12]  /*06f0*/  ULEA UR5, UR7, UR5, 0x18 ;  /* 0x0000000507057291 */ /* 0x002fd8000f8ec0ff */
.L_x_8:
[----:B------:R-:W-:Y:S01]  /*0700*/  MOV R2, R5 ;  /* 0x0000000500027202 */ /* 0x000fe20000000f00 */
[----:B------:R-:W-:Y:S01]  /*0710*/  IMAD.MOV.U32 R3, RZ, RZ, R6 ;  /* 0x000000ffff037224 */ /* 0x000fe200078e0006 */
[----:B------:R-:W0:Y:S04]  /*0720*/  LDS R4, [UR5] ;  /* 0x00000005ff047984 */ /* 0x000e280008000800 */
[----:B------:R-:W0:Y:S01]  /*0730*/  LDG.E.CONSTANT R2, desc[UR8][R2.64] ;  /* 0x0000000802027981 */ /* 0x000e22000c1e9900 */
[----:B------:R-:W-:Y:S01]  /*0740*/  UIADD3 UR4, UPT, UPT, UR4, 0x1, URZ ;  /* 0x0000000104047890 */ /* 0x000fe2000fffe0ff */
[----:B------:R-:W-:Y:S01]  /*0750*/  IADD3 R5, P0, PT, R5, 0x4, RZ ;  /* 0x0000000405057810 */ /* 0x000fe20007f1e0ff */
[----:B------:R-:W-:Y:S02]  /*0760*/  UIADD3 UR5, UPT, UPT, UR5, 0x4, URZ ;  /* 0x0000000405057890 */ /* 0x000fe4000fffe0ff */
[----:B------:R-:W-:-:S02]  /*0770*/  UISETP.NE.AND UP0, UPT, UR4, URZ, UPT ;  /* 0x000000ff0400728c */ /* 0x000fc4000bf05270 */
[----:B------:R-:W-:Y:S02]  /*0780*/  IMAD.X R6, RZ, RZ, R6, P0 ;  /* 0x000000ffff067224 */ /* 0x000fe400000e0606 */
[----:B0-----:R-:W-:-:S05]  /*0790*/  FFMA R7, R2, R4, R7 ;  /* 0x0000000402077223 */ /* 0x001fca0000000007 */
[----:B------:R-:W-:Y:S05]  /*07a0*/  BRA.U UP0, `(.L_x_8) ;  /* 0xfffffffd00d47547 */ /* 0x000fea000b83ffff */
.L_x_7:
[----:B------:R-:W0:Y:S01]  /*07b0*/  LDCU.64 UR10, c[0x0][0x390] ;  /* 0x00007200ff0a77ac */ /* 0x000e220008000a00 */
[----:B------:R-:W-:Y:S01]  /*07c0*/  SHF.R.S32.HI R3, RZ, 0x1f, R9 ;  /* 0x0000001fff037819 */ /* 0x000fe20000011409 */
[----:B------:R-:W-:Y:S01]  /*07d0*/  UMOV UR4, UR6 ;  /* 0x0000000600047c82 */ /* 0x000fe20008000000 */
[----:B------:R-:W-:-:S03]  /*07e0*/  UMOV UR5, URZ ;  /* 0x000000ff00057c82 */ /* 0x000fc60008000000 */
[----:B------:R-:W-:Y:S02]  /*07f0*/  IMAD R5, R3, R0, RZ ;  /* 0x0000000003057224 */ /* 0x000fe400078e02ff */
[----:B------:R-:W-:-:S04]  /*0800*/  IMAD.WIDE.U32 R2, R0, R9, UR4 ;  /* 0x0000000400027e25 */ /* 0x000fc8000f8e0009 */
[----:B------:R-:W-:Y:S01]  /*0810*/  IMAD.IADD R3, R3, 0x1, R5 ;  /* 0x0000000103037824 */ /* 0x000fe200078e0205 */
[----:B0-----:R-:W-:-:S04]  /*0820*/  LEA R4, P0, R2, UR10, 0x2 ;  /* 0x0000000a02047c11 */ /* 0x001fc8000f8010ff */
[----:B------:R-:W-:-:S05]  /*0830*/  LEA.HI.X R5, R2, UR11, R3, 0x2, P0 ;  /* 0x0000000b02057c11 */ /* 0x000fca00080f1403 */
[----:B------:R-:W-:Y:S01]  /*0840*/  STG.E desc[UR8][R4.64], R7 ;  /* 0x0000000704007986 */ /* 0x000fe2000c101908 */
[----:B------:R-:W-:Y:S05]  /*0850*/  EXIT ;  /* 0x000000000000794d */ /* 0x000fea0003800000 */
.L_x_9:
[----:B------:R-:W-:-:S00]  /*0860*/  BRA `(.L_x_9) ;  /* 0xfffffffc00fc7947 */ /* 0x000fc0000383ffff */
[----:B------:R-:W-:-:S00]  /*0870*/  NOP ;  /* 0x0000000000007918 */ /* 0x000fc00000000000 */
        /* <DEDUP_REMOVED lines=8> */
.L_x_10:


//--------------------- .nv.shared._Z18matmul_shared_BcolPKfS0_Pfiii --------------------------
	.section	.nv.shared._Z18matmul_shared_BcolPKfS0_Pfiii,"aw",@nobits
	.sectionflags	@""
	.align	16
	.zero		1024


//--------------------- .nv.shared.reserved.0     --------------------------
	.section	.nv.shared.reserved.0,"aw",@nobits
	.weak		__nv_reservedSMEM_offset_0_alias
	.size		__nv_reservedSMEM_offset_0_alias, 0, 64
	.other		__nv_reservedSMEM_offset_0_alias,@"STO_CUDA_RESERVED_SHARED STV_DEFAULT"
__nv_reservedSMEM_offset_0_alias:
	.zero		0
	.zero		64


//--------------------- .nv.constant0._Z18matmul_shared_BcolPKfS0_Pfiii --------------------------
	.section	.nv.constant0._Z18matmul_shared_BcolPKfS0_Pfiii,"a",@progbits
	.sectionflags	@""
	.align	4
.nv.constant0._Z18matmul_shared_BcolPKfS0_Pfiii:
	.zero		932


//--------------------- SYMBOLS --------------------------

	.type		.nv.reservedSmem.offset0,@object
	.size		.nv.reservedSmem.offset0,0x4
	.type		.nv.reservedSmem.cap,@object
	.size		.nv.reservedSmem.cap,0x4
